//
// Generated by NVIDIA NVVM Compiler
//
// Compiler Build ID: CL-36424714
// Cuda compilation tools, release 13.0, V13.0.88
// Based on NVVM 20.0.0
//

.version 9.0
.target sm_100
.address_size 64

	// .globl	_ZN3cub18CUB_300001_SM_10006detail11EmptyKernelIvEEvv
.global .align 1 .b8 _ZN41_INTERNAL_2d25f6d6_4_k_cu_8a14c587_1910554cuda3std3__45__cpo5beginE[1];
.global .align 1 .b8 _ZN41_INTERNAL_2d25f6d6_4_k_cu_8a14c587_1910554cuda3std3__45__cpo3endE[1];
.global .align 1 .b8 _ZN41_INTERNAL_2d25f6d6_4_k_cu_8a14c587_1910554cuda3std3__45__cpo6cbeginE[1];
.global .align 1 .b8 _ZN41_INTERNAL_2d25f6d6_4_k_cu_8a14c587_1910554cuda3std3__45__cpo4cendE[1];
.global .align 1 .b8 _ZN41_INTERNAL_2d25f6d6_4_k_cu_8a14c587_1910554cuda3std3__45__cpo6rbeginE[1];
.global .align 1 .b8 _ZN41_INTERNAL_2d25f6d6_4_k_cu_8a14c587_1910554cuda3std3__45__cpo4rendE[1];
.global .align 1 .b8 _ZN41_INTERNAL_2d25f6d6_4_k_cu_8a14c587_1910554cuda3std3__45__cpo7crbeginE[1];
.global .align 1 .b8 _ZN41_INTERNAL_2d25f6d6_4_k_cu_8a14c587_1910554cuda3std3__45__cpo5crendE[1];
.global .align 1 .b8 _ZN41_INTERNAL_2d25f6d6_4_k_cu_8a14c587_1910554cuda3std3__443_GLOBAL__N__2d25f6d6_4_k_cu_8a14c587_1910556ignoreE[1];
.global .align 1 .b8 _ZN41_INTERNAL_2d25f6d6_4_k_cu_8a14c587_1910554cuda3std3__419piecewise_constructE[1];
.global .align 1 .b8 _ZN41_INTERNAL_2d25f6d6_4_k_cu_8a14c587_1910554cuda3std3__48in_placeE[1];
.global .align 1 .b8 _ZN41_INTERNAL_2d25f6d6_4_k_cu_8a14c587_1910554cuda3std3__420unreachable_sentinelE[1];
.global .align 1 .b8 _ZN41_INTERNAL_2d25f6d6_4_k_cu_8a14c587_1910554cuda3std3__47nulloptE[1];
.global .align 1 .b8 _ZN41_INTERNAL_2d25f6d6_4_k_cu_8a14c587_1910554cuda3std3__48unexpectE[1];
.global .align 1 .b8 _ZN41_INTERNAL_2d25f6d6_4_k_cu_8a14c587_1910554cuda3std6ranges3__45__cpo4swapE[1];
.global .align 1 .b8 _ZN41_INTERNAL_2d25f6d6_4_k_cu_8a14c587_1910554cuda3std6ranges3__45__cpo9iter_moveE[1];
.global .align 1 .b8 _ZN41_INTERNAL_2d25f6d6_4_k_cu_8a14c587_1910554cuda3std6ranges3__45__cpo5beginE[1];
.global .align 1 .b8 _ZN41_INTERNAL_2d25f6d6_4_k_cu_8a14c587_1910554cuda3std6ranges3__45__cpo3endE[1];
.global .align 1 .b8 _ZN41_INTERNAL_2d25f6d6_4_k_cu_8a14c587_1910554cuda3std6ranges3__45__cpo6cbeginE[1];
.global .align 1 .b8 _ZN41_INTERNAL_2d25f6d6_4_k_cu_8a14c587_1910554cuda3std6ranges3__45__cpo4cendE[1];
.global .align 1 .b8 _ZN41_INTERNAL_2d25f6d6_4_k_cu_8a14c587_1910554cuda3std6ranges3__45__cpo7advanceE[1];
.global .align 1 .b8 _ZN41_INTERNAL_2d25f6d6_4_k_cu_8a14c587_1910554cuda3std6ranges3__45__cpo9iter_swapE[1];
.global .align 1 .b8 _ZN41_INTERNAL_2d25f6d6_4_k_cu_8a14c587_1910554cuda3std6ranges3__45__cpo4nextE[1];
.global .align 1 .b8 _ZN41_INTERNAL_2d25f6d6_4_k_cu_8a14c587_1910554cuda3std6ranges3__45__cpo4prevE[1];
.global .align 1 .b8 _ZN41_INTERNAL_2d25f6d6_4_k_cu_8a14c587_1910554cuda3std6ranges3__45__cpo4dataE[1];
.global .align 1 .b8 _ZN41_INTERNAL_2d25f6d6_4_k_cu_8a14c587_1910554cuda3std6ranges3__45__cpo5cdataE[1];
.global .align 1 .b8 _ZN41_INTERNAL_2d25f6d6_4_k_cu_8a14c587_1910554cuda3std6ranges3__45__cpo4sizeE[1];
.global .align 1 .b8 _ZN41_INTERNAL_2d25f6d6_4_k_cu_8a14c587_1910554cuda3std6ranges3__45__cpo5ssizeE[1];
.global .align 1 .b8 _ZN41_INTERNAL_2d25f6d6_4_k_cu_8a14c587_1910554cuda3std6ranges3__45__cpo8distanceE[1];
.global .align 1 .b8 _ZN41_INTERNAL_2d25f6d6_4_k_cu_8a14c587_1910556thrust24THRUST_300001_SM_1000_NS6system6detail10sequential3seqE[1];
.global .align 1 .b8 _ZN41_INTERNAL_2d25f6d6_4_k_cu_8a14c587_1910556thrust24THRUST_300001_SM_1000_NS12placeholders2_1E[1];
.global .align 1 .b8 _ZN41_INTERNAL_2d25f6d6_4_k_cu_8a14c587_1910556thrust24THRUST_300001_SM_1000_NS12placeholders2_2E[1];
.global .align 1 .b8 _ZN41_INTERNAL_2d25f6d6_4_k_cu_8a14c587_1910556thrust24THRUST_300001_SM_1000_NS12placeholders2_3E[1];
.global .align 1 .b8 _ZN41_INTERNAL_2d25f6d6_4_k_cu_8a14c587_1910556thrust24THRUST_300001_SM_1000_NS12placeholders2_4E[1];
.global .align 1 .b8 _ZN41_INTERNAL_2d25f6d6_4_k_cu_8a14c587_1910556thrust24THRUST_300001_SM_1000_NS12placeholders2_5E[1];
.global .align 1 .b8 _ZN41_INTERNAL_2d25f6d6_4_k_cu_8a14c587_1910556thrust24THRUST_300001_SM_1000_NS12placeholders2_6E[1];
.global .align 1 .b8 _ZN41_INTERNAL_2d25f6d6_4_k_cu_8a14c587_1910556thrust24THRUST_300001_SM_1000_NS12placeholders2_7E[1];
.global .align 1 .b8 _ZN41_INTERNAL_2d25f6d6_4_k_cu_8a14c587_1910556thrust24THRUST_300001_SM_1000_NS12placeholders2_8E[1];
.global .align 1 .b8 _ZN41_INTERNAL_2d25f6d6_4_k_cu_8a14c587_1910556thrust24THRUST_300001_SM_1000_NS12placeholders2_9E[1];
.global .align 1 .b8 _ZN41_INTERNAL_2d25f6d6_4_k_cu_8a14c587_1910556thrust24THRUST_300001_SM_1000_NS12placeholders3_10E[1];

.visible .entry _ZN3cub18CUB_300001_SM_10006detail11EmptyKernelIvEEvv()
{


	ret;

}


// ===== COMPILED SASS (sm_100) =====

	.target	sm_100

	.elftype	@"ET_EXEC"


//--------------------- .note.nv.tkinfo           --------------------------
	.section	.note.nv.tkinfo,"",@"SHT_NOTE"
	.sectionflags	@"SHF_NOTE_NV_TKINFO"
	.tkinfo
        /*0018*/ 	.word	0x00000002
        /*0030*/ 	.string	""
        /*0030*/ 	.string	"ptxas"
        /*0030*/ 	.string	"Cuda compilation tools, release 13.0, V13.0.88"
        /*0030*/ 	.string	"Build cuda_13.0.r13.0/compiler.36424714_0"
        /*0030*/ 	.string	"-arch sm_100 -m 64 "



//--------------------- .note.nv.cuinfo           --------------------------
	.section	.note.nv.cuinfo,"",@"SHT_NOTE"
	.sectionflags	@"SHF_NOTE_NV_CUINFO"
        /*0018*/ 	.short	0x0002
        /*001a*/ 	.short	0x0064
        /*001c*/ 	.short	0x0082
	.zero		2


//--------------------- .nv.info                  --------------------------
	.section	.nv.info,"",@"SHT_CUDA_INFO"
	.align	4


	//----- nvinfo : EIATTR_REGCOUNT
	.align		4
        /*0000*/ 	.byte	0x04, 0x2f
        /*0002*/ 	.short	(.L_41 - .L_40)
	.align		4
.L_40:
        /*0004*/ 	.word	index@(_ZN3cub18CUB_300001_SM_10006detail11EmptyKernelIvEEvv)
        /*0008*/ 	.word	0x00000004


	//----- nvinfo : EIATTR_FRAME_SIZE
	.align		4
.L_41:
        /*000c*/ 	.byte	0x04, 0x11
        /*000e*/ 	.short	(.L_43 - .L_42)
	.align		4
.L_42:
        /*0010*/ 	.word	index@(_ZN3cub18CUB_300001_SM_10006detail11EmptyKernelIvEEvv)
        /*0014*/ 	.word	0x00000000


	//----- nvinfo : EIATTR_MIN_STACK_SIZE
	.align		4
.L_43:
        /*0018*/ 	.byte	0x04, 0x12
        /*001a*/ 	.short	(.L_45 - .L_44)
	.align		4
.L_44:
        /*001c*/ 	.word	index@(_ZN3cub18CUB_300001_SM_10006detail11EmptyKernelIvEEvv)
        /*0020*/ 	.word	0x00000000
.L_45:


//--------------------- .nv.compat                --------------------------
	.section	.nv.compat,"",@"SHT_CUDA_COMPAT_INFO"
	.align	4
        /*0000*/ 	.byte	0x02, 0x09, 0x00, 0x00, 0x02, 0x02, 0x01, 0x00, 0x02, 0x05, 0x05, 0x00, 0x03, 0x07, 0x01, 0x01
        /*0010*/ 	.byte	0x02, 0x03, 0x00, 0x00, 0x02, 0x06, 0x01, 0x00, 0x04, 0x0b, 0x08, 0x00, 0x09, 0x00, 0x00, 0x00
        /*0020*/ 	.byte	0x00, 0x00, 0x00, 0x00


//--------------------- .nv.info._ZN3cub18CUB_300001_SM_10006detail11EmptyKernelIvEEvv --------------------------
	.section	.nv.info._ZN3cub18CUB_300001_SM_10006detail11EmptyKernelIvEEvv,"",@"SHT_CUDA_INFO"
	.sectionflags	@""
	.align	4


	//----- nvinfo : EIATTR_CUDA_API_VERSION
	.align		4
        /*0000*/ 	.byte	0x04, 0x37
        /*0002*/ 	.short	(.L_47 - .L_46)
.L_46:
        /*0004*/ 	.word	0x00000082


	//----- nvinfo : EIATTR_SPARSE_MMA_MASK
	.align		4
.L_47:
        /*0008*/ 	.byte	0x03, 0x50
        /*000a*/ 	.short	0x0000


	//----- nvinfo : EIATTR_MAXREG_COUNT
	.align		4
        /*000c*/ 	.byte	0x03, 0x1b
        /*000e*/ 	.short	0x00ff


	//----- nvinfo : EIATTR_MERCURY_ISA_VERSION
	.align		4
        /*0010*/ 	.byte	0x03, 0x5f
        /*0012*/ 	.short	0x0101


	//----- nvinfo : EIATTR_VRC_CTA_INIT_COUNT
	.align		4
        /*0014*/ 	.byte	0x02, 0x4a
	.zero		1
	.zero		1


	//----- nvinfo : EIATTR_EXIT_INSTR_OFFSETS
	.align		4
        /*0018*/ 	.byte	0x04, 0x1c
        /*001a*/ 	.short	(.L_49 - .L_48)


	//   ....[0]....
.L_48:
        /*001c*/ 	.word	0x00000010


	//----- nvinfo : EIATTR_SW_WAR
	.align		4
.L_49:
        /*0020*/ 	.byte	0x04, 0x36
        /*0022*/ 	.short	(.L_51 - .L_50)
.L_50:
        /*0024*/ 	.word	0x00000008
.L_51:


//--------------------- .nv.callgraph             --------------------------
	.section	.nv.callgraph,"",@"SHT_CUDA_CALLGRAPH"
	.align	4
	.sectionentsize	8
	.align		4
        /*0000*/ 	.word	0x00000000
	.align		4
        /*0004*/ 	.word	0xffffffff
	.align		4
        /*0008*/ 	.word	0x00000000
	.align		4
        /*000c*/ 	.word	0xfffffffe
	.align		4
        /*0010*/ 	.word	0x00000000
	.align		4
        /*0014*/ 	.word	0xfffffffd
	.align		4
        /*0018*/ 	.word	0x00000000
	.align		4
        /*001c*/ 	.word	0xfffffffc


//--------------------- .nv.constant4             --------------------------
	.section	.nv.constant4,"a",@progbits
	.align	8
	.align		8
.nv.constant4:
        /*0000*/ 	.dword	_ZN41_INTERNAL_2d25f6d6_4_k_cu_8a14c587_1914124cuda3std3__45__cpo5beginE
	.align		8
        /*0008*/ 	.dword	_ZN41_INTERNAL_2d25f6d6_4_k_cu_8a14c587_1914124cuda3std3__45__cpo3endE
	.align		8
        /*0010*/ 	.dword	_ZN41_INTERNAL_2d25f6d6_4_k_cu_8a14c587_1914124cuda3std3__45__cpo6cbeginE
	.align		8
        /*0018*/ 	.dword	_ZN41_INTERNAL_2d25f6d6_4_k_cu_8a14c587_1914124cuda3std3__45__cpo4cendE
	.align		8
        /*0020*/ 	.dword	_ZN41_INTERNAL_2d25f6d6_4_k_cu_8a14c587_1914124cuda3std3__45__cpo6rbeginE
	.align		8
        /*0028*/ 	.dword	_ZN41_INTERNAL_2d25f6d6_4_k_cu_8a14c587_1914124cuda3std3__45__cpo4rendE
	.align		8
        /*0030*/ 	.dword	_ZN41_INTERNAL_2d25f6d6_4_k_cu_8a14c587_1914124cuda3std3__45__cpo7crbeginE
	.align		8
        /*0038*/ 	.dword	_ZN41_INTERNAL_2d25f6d6_4_k_cu_8a14c587_1914124cuda3std3__45__cpo5crendE
	.align		8
        /*0040*/ 	.dword	_ZN41_INTERNAL_2d25f6d6_4_k_cu_8a14c587_1914124cuda3std3__443_GLOBAL__N__2d25f6d6_4_k_cu_8a14c587_1914126ignoreE
	.align		8
        /*0048*/ 	.dword	_ZN41_INTERNAL_2d25f6d6_4_k_cu_8a14c587_1914124cuda3std3__419piecewise_constructE
	.align		8
        /*0050*/ 	.dword	_ZN41_INTERNAL_2d25f6d6_4_k_cu_8a14c587_1914124cuda3std3__48in_placeE
	.align		8
        /*0058*/ 	.dword	_ZN41_INTERNAL_2d25f6d6_4_k_cu_8a14c587_1914124cuda3std3__420unreachable_sentinelE
	.align		8
        /*0060*/ 	.dword	_ZN41_INTERNAL_2d25f6d6_4_k_cu_8a14c587_1914124cuda3std3__47nulloptE
	.align		8
        /*0068*/ 	.dword	_ZN41_INTERNAL_2d25f6d6_4_k_cu_8a14c587_1914124cuda3std3__48unexpectE
	.align		8
        /*0070*/ 	.dword	_ZN41_INTERNAL_2d25f6d6_4_k_cu_8a14c587_1914124cuda3std6ranges3__45__cpo4swapE
	.align		8
        /*0078*/ 	.dword	_ZN41_INTERNAL_2d25f6d6_4_k_cu_8a14c587_1914124cuda3std6ranges3__45__cpo9iter_moveE
	.align		8
        /*0080*/ 	.dword	_ZN41_INTERNAL_2d25f6d6_4_k_cu_8a14c587_1914124cuda3std6ranges3__45__cpo5beginE
	.align		8
        /*0088*/ 	.dword	_ZN41_INTERNAL_2d25f6d6_4_k_cu_8a14c587_1914124cuda3std6ranges3__45__cpo3endE
	.align		8
        /*0090*/ 	.dword	_ZN41_INTERNAL_2d25f6d6_4_k_cu_8a14c587_1914124cuda3std6ranges3__45__cpo6cbeginE
	.align		8
        /*0098*/ 	.dword	_ZN41_INTERNAL_2d25f6d6_4_k_cu_8a14c587_1914124cuda3std6ranges3__45__cpo4cendE
	.align		8
        /*00a0*/ 	.dword	_ZN41_INTERNAL_2d25f6d6_4_k_cu_8a14c587_1914124cuda3std6ranges3__45__cpo7advanceE
	.align		8
        /*00a8*/ 	.dword	_ZN41_INTERNAL_2d25f6d6_4_k_cu_8a14c587_1914124cuda3std6ranges3__45__cpo9iter_swapE
	.align		8
        /*00b0*/ 	.dword	_ZN41_INTERNAL_2d25f6d6_4_k_cu_8a14c587_1914124cuda3std6ranges3__45__cpo4nextE
	.align		8
        /*00b8*/ 	.dword	_ZN41_INTERNAL_2d25f6d6_4_k_cu_8a14c587_1914124cuda3std6ranges3__45__cpo4prevE
	.align		8
        /*00c0*/ 	.dword	_ZN41_INTERNAL_2d25f6d6_4_k_cu_8a14c587_1914124cuda3std6ranges3__45__cpo4dataE
	.align		8
        /*00c8*/ 	.dword	_ZN41_INTERNAL_2d25f6d6_4_k_cu_8a14c587_1914124cuda3std6ranges3__45__cpo5cdataE
	.align		8
        /*00d0*/ 	.dword	_ZN41_INTERNAL_2d25f6d6_4_k_cu_8a14c587_1914124cuda3std6ranges3__45__cpo4sizeE
	.align		8
        /*00d8*/ 	.dword	_ZN41_INTERNAL_2d25f6d6_4_k_cu_8a14c587_1914124cuda3std6ranges3__45__cpo5ssizeE
	.align		8
        /*00e0*/ 	.dword	_ZN41_INTERNAL_2d25f6d6_4_k_cu_8a14c587_1914124cuda3std6ranges3__45__cpo8distanceE
	.align		8
        /*00e8*/ 	.dword	_ZN41_INTERNAL_2d25f6d6_4_k_cu_8a14c587_1914126thrust24THRUST_300001_SM_1000_NS6system6detail10sequential3seqE
	.align		8
        /*00f0*/ 	.dword	_ZN41_INTERNAL_2d25f6d6_4_k_cu_8a14c587_1914126thrust24THRUST_300001_SM_1000_NS12placeholders2_1E
	.align		8
        /*00f8*/ 	.dword	_ZN41_INTERNAL_2d25f6d6_4_k_cu_8a14c587_1914126thrust24THRUST_300001_SM_1000_NS12placeholders2_2E
	.align		8
        /*0100*/ 	.dword	_ZN41_INTERNAL_2d25f6d6_4_k_cu_8a14c587_1914126thrust24THRUST_300001_SM_1000_NS12placeholders2_3E
	.align		8
        /*0108*/ 	.dword	_ZN41_INTERNAL_2d25f6d6_4_k_cu_8a14c587_1914126thrust24THRUST_300001_SM_1000_NS12placeholders2_4E
	.align		8
        /*0110*/ 	.dword	_ZN41_INTERNAL_2d25f6d6_4_k_cu_8a14c587_1914126thrust24THRUST_300001_SM_1000_NS12placeholders2_5E
	.align		8
        /*0118*/ 	.dword	_ZN41_INTERNAL_2d25f6d6_4_k_cu_8a14c587_1914126thrust24THRUST_300001_SM_1000_NS12placeholders2_6E
	.align		8
        /*0120*/ 	.dword	_ZN41_INTERNAL_2d25f6d6_4_k_cu_8a14c587_1914126thrust24THRUST_300001_SM_1000_NS12placeholders2_7E
	.align		8
        /*0128*/ 	.dword	_ZN41_INTERNAL_2d25f6d6_4_k_cu_8a14c587_1914126thrust24THRUST_300001_SM_1000_NS12placeholders2_8E
	.align		8
        /*0130*/ 	.dword	_ZN41_INTERNAL_2d25f6d6_4_k_cu_8a14c587_1914126thrust24THRUST_300001_SM_1000_NS12placeholders2_9E
	.align		8
        /*0138*/ 	.dword	_ZN41_INTERNAL_2d25f6d6_4_k_cu_8a14c587_1914126thrust24THRUST_300001_SM_1000_NS12placeholders3_10E


//--------------------- .text._ZN3cub18CUB_300001_SM_10006detail11EmptyKernelIvEEvv --------------------------
	.section	.text._ZN3cub18CUB_300001_SM_10006detail11EmptyKernelIvEEvv,"ax",@progbits
	.align	128
        .global         _ZN3cub18CUB_300001_SM_10006detail11EmptyKernelIvEEvv
        .type           _ZN3cub18CUB_300001_SM_10006detail11EmptyKernelIvEEvv,@function
        .size           _ZN3cub18CUB_300001_SM_10006detail11EmptyKernelIvEEvv,(.L_x_1 - _ZN3cub18CUB_300001_SM_10006detail11EmptyKernelIvEEvv)
        .other          _ZN3cub18CUB_300001_SM_10006detail11EmptyKernelIvEEvv,@"STO_CUDA_ENTRY STV_DEFAULT"
_ZN3cub18CUB_300001_SM_10006detail11EmptyKernelIvEEvv:
.text._ZN3cub18CUB_300001_SM_10006detail11EmptyKernelIvEEvv:
[----:B------:R-:W-:Y:S01]  /*0000*/  LDC R1, c[0x0][0x37c] ;  /* 0x0000df00ff017b82 */ /* 0x000fe20000000800 */
[----:B------:R-:W-:Y:S05]  /*0010*/  EXIT ;  /* 0x000000000000794d */ /* 0x000fea0003800000 */
.L_x_0:
[----:B------:R-:W-:-:S00]  /*0020*/  BRA `(.L_x_0) ;  /* 0xfffffffc00fc7947 */ /* 0x000fc0000383ffff */
[----:B------:R-:W-:-:S00]  /*0030*/  NOP ;  /* 0x0000000000007918 */ /* 0x000fc00000000000 */
        /* <DEDUP_REMOVED lines=12> */
.L_x_1:


//--------------------- .nv.shared.reserved.0     --------------------------
	.section	.nv.shared.reserved.0,"aw",@nobits
	.weak		__nv_reservedSMEM_offset_0_alias
	.size		__nv_reservedSMEM_offset_0_alias, 0, 64
	.other		__nv_reservedSMEM_offset_0_alias,@"STO_CUDA_RESERVED_SHARED STV_DEFAULT"
__nv_reservedSMEM_offset_0_alias:
	.zero		0
	.zero		64


//--------------------- .nv.global                --------------------------
	.section	.nv.global,"aw",@nobits
.nv.global:
	.type		_ZN41_INTERNAL_2d25f6d6_4_k_cu_8a14c587_1914126thrust24THRUST_300001_SM_1000_NS12placeholders2_5E,@object
	.size		_ZN41_INTERNAL_2d25f6d6_4_k_cu_8a14c587_1914126thrust24THRUST_300001_SM_1000_NS12placeholders2_5E,(_ZN41_INTERNAL_2d25f6d6_4_k_cu_8a14c587_1914124cuda3std3__45__cpo6cbeginE - _ZN41_INTERNAL_2d25f6d6_4_k_cu_8a14c587_1914126thrust24THRUST_300001_SM_1000_NS12placeholders2_5E)
_ZN41_INTERNAL_2d25f6d6_4_k_cu_8a14c587_1914126thrust24THRUST_300001_SM_1000_NS12placeholders2_5E:
	.zero		1
	.type		_ZN41_INTERNAL_2d25f6d6_4_k_cu_8a14c587_1914124cuda3std3__45__cpo6cbeginE,@object
	.size		_ZN41_INTERNAL_2d25f6d6_4_k_cu_8a14c587_1914124cuda3std3__45__cpo6cbeginE,(_ZN41_INTERNAL_2d25f6d6_4_k_cu_8a14c587_1914124cuda3std6ranges3__45__cpo6cbeginE - _ZN41_INTERNAL_2d25f6d6_4_k_cu_8a14c587_1914124cuda3std3__45__cpo6cbeginE)
_ZN41_INTERNAL_2d25f6d6_4_k_cu_8a14c587_1914124cuda3std3__45__cpo6cbeginE:
	.zero		1
	.type		_ZN41_INTERNAL_2d25f6d6_4_k_cu_8a14c587_1914124cuda3std6ranges3__45__cpo6cbeginE,@object
	.size		_ZN41_INTERNAL_2d25f6d6_4_k_cu_8a14c587_1914124cuda3std6ranges3__45__cpo6cbeginE,(_ZN41_INTERNAL_2d25f6d6_4_k_cu_8a14c587_1914124cuda3std3__48in_placeE - _ZN41_INTERNAL_2d25f6d6_4_k_cu_8a14c587_1914124cuda3std6ranges3__45__cpo6cbeginE)
_ZN41_INTERNAL_2d25f6d6_4_k_cu_8a14c587_1914124cuda3std6ranges3__45__cpo6cbeginE:
	.zero		1
	.type		_ZN41_INTERNAL_2d25f6d6_4_k_cu_8a14c587_1914124cuda3std3__48in_placeE,@object
	.size		_ZN41_INTERNAL_2d25f6d6_4_k_cu_8a14c587_1914124cuda3std3__48in_placeE,(_ZN41_INTERNAL_2d25f6d6_4_k_cu_8a14c587_1914124cuda3std6ranges3__45__cpo4sizeE - _ZN41_INTERNAL_2d25f6d6_4_k_cu_8a14c587_1914124cuda3std3__48in_placeE)
_ZN41_INTERNAL_2d25f6d6_4_k_cu_8a14c587_1914124cuda3std3__48in_placeE:
	.zero		1
	.type		_ZN41_INTERNAL_2d25f6d6_4_k_cu_8a14c587_1914124cuda3std6ranges3__45__cpo4sizeE,@object
	.size		_ZN41_INTERNAL_2d25f6d6_4_k_cu_8a14c587_1914124cuda3std6ranges3__45__cpo4sizeE,(_ZN41_INTERNAL_2d25f6d6_4_k_cu_8a14c587_1914126thrust24THRUST_300001_SM_1000_NS12placeholders2_9E - _ZN41_INTERNAL_2d25f6d6_4_k_cu_8a14c587_1914124cuda3std6ranges3__45__cpo4sizeE)
_ZN41_INTERNAL_2d25f6d6_4_k_cu_8a14c587_1914124cuda3std6ranges3__45__cpo4sizeE:
	.zero		1
	.type		_ZN41_INTERNAL_2d25f6d6_4_k_cu_8a14c587_1914126thrust24THRUST_300001_SM_1000_NS12placeholders2_9E,@object
	.size		_ZN41_INTERNAL_2d25f6d6_4_k_cu_8a14c587_1914126thrust24THRUST_300001_SM_1000_NS12placeholders2_9E,(_ZN41_INTERNAL_2d25f6d6_4_k_cu_8a14c587_1914124cuda3std3__45__cpo7crbeginE - _ZN41_INTERNAL_2d25f6d6_4_k_cu_8a14c587_1914126thrust24THRUST_300001_SM_1000_NS12placeholders2_9E)
_ZN41_INTERNAL_2d25f6d6_4_k_cu_8a14c587_1914126thrust24THRUST_300001_SM_1000_NS12placeholders2_9E:
	.zero		1
	.type		_ZN41_INTERNAL_2d25f6d6_4_k_cu_8a14c587_1914124cuda3std3__45__cpo7crbeginE,@object
	.size		_ZN41_INTERNAL_2d25f6d6_4_k_cu_8a14c587_1914124cuda3std3__45__cpo7crbeginE,(_ZN41_INTERNAL_2d25f6d6_4_k_cu_8a14c587_1914124cuda3std6ranges3__45__cpo4nextE - _ZN41_INTERNAL_2d25f6d6_4_k_cu_8a14c587_1914124cuda3std3__45__cpo7crbeginE)
_ZN41_INTERNAL_2d25f6d6_4_k_cu_8a14c587_1914124cuda3std3__45__cpo7crbeginE:
	.zero		1
	.type		_ZN41_INTERNAL_2d25f6d6_4_k_cu_8a14c587_1914124cuda3std6ranges3__45__cpo4nextE,@object
	.size		_ZN41_INTERNAL_2d25f6d6_4_k_cu_8a14c587_1914124cuda3std6ranges3__45__cpo4nextE,(_ZN41_INTERNAL_2d25f6d6_4_k_cu_8a14c587_1914124cuda3std6ranges3__45__cpo4swapE - _ZN41_INTERNAL_2d25f6d6_4_k_cu_8a14c587_1914124cuda3std6ranges3__45__cpo4nextE)
_ZN41_INTERNAL_2d25f6d6_4_k_cu_8a14c587_1914124cuda3std6ranges3__45__cpo4nextE:
	.zero		1
	.type		_ZN41_INTERNAL_2d25f6d6_4_k_cu_8a14c587_1914124cuda3std6ranges3__45__cpo4swapE,@object
	.size		_ZN41_INTERNAL_2d25f6d6_4_k_cu_8a14c587_1914124cuda3std6ranges3__45__cpo4swapE,(_ZN41_INTERNAL_2d25f6d6_4_k_cu_8a14c587_1914126thrust24THRUST_300001_SM_1000_NS12placeholders2_1E - _ZN41_INTERNAL_2d25f6d6_4_k_cu_8a14c587_1914124cuda3std6ranges3__45__cpo4swapE)
_ZN41_INTERNAL_2d25f6d6_4_k_cu_8a14c587_1914124cuda3std6ranges3__45__cpo4swapE:
	.zero		1
	.type		_ZN41_INTERNAL_2d25f6d6_4_k_cu_8a14c587_1914126thrust24THRUST_300001_SM_1000_NS12placeholders2_1E,@object
	.size		_ZN41_INTERNAL_2d25f6d6_4_k_cu_8a14c587_1914126thrust24THRUST_300001_SM_1000_NS12placeholders2_1E,(_ZN41_INTERNAL_2d25f6d6_4_k_cu_8a14c587_1914126thrust24THRUST_300001_SM_1000_NS12placeholders2_3E - _ZN41_INTERNAL_2d25f6d6_4_k_cu_8a14c587_1914126thrust24THRUST_300001_SM_1000_NS12placeholders2_1E)
_ZN41_INTERNAL_2d25f6d6_4_k_cu_8a14c587_1914126thrust24THRUST_300001_SM_1000_NS12placeholders2_1E:
	.zero		1
	.type		_ZN41_INTERNAL_2d25f6d6_4_k_cu_8a14c587_1914126thrust24THRUST_300001_SM_1000_NS12placeholders2_3E,@object
	.size		_ZN41_INTERNAL_2d25f6d6_4_k_cu_8a14c587_1914126thrust24THRUST_300001_SM_1000_NS12placeholders2_3E,(_ZN41_INTERNAL_2d25f6d6_4_k_cu_8a14c587_1914124cuda3std3__45__cpo5beginE - _ZN41_INTERNAL_2d25f6d6_4_k_cu_8a14c587_1914126thrust24THRUST_300001_SM_1000_NS12placeholders2_3E)
_ZN41_INTERNAL_2d25f6d6_4_k_cu_8a14c587_1914126thrust24THRUST_300001_SM_1000_NS12placeholders2_3E:
	.zero		1
	.type		_ZN41_INTERNAL_2d25f6d6_4_k_cu_8a14c587_1914124cuda3std3__45__cpo5beginE,@object
	.size		_ZN41_INTERNAL_2d25f6d6_4_k_cu_8a14c587_1914124cuda3std3__45__cpo5beginE,(_ZN41_INTERNAL_2d25f6d6_4_k_cu_8a14c587_1914124cuda3std6ranges3__45__cpo5beginE - _ZN41_INTERNAL_2d25f6d6_4_k_cu_8a14c587_1914124cuda3std3__45__cpo5beginE)
_ZN41_INTERNAL_2d25f6d6_4_k_cu_8a14c587_1914124cuda3std3__45__cpo5beginE:
	.zero		1
	.type		_ZN41_INTERNAL_2d25f6d6_4_k_cu_8a14c587_1914124cuda3std6ranges3__45__cpo5beginE,@object
	.size		_ZN41_INTERNAL_2d25f6d6_4_k_cu_8a14c587_1914124cuda3std6ranges3__45__cpo5beginE,(_ZN41_INTERNAL_2d25f6d6_4_k_cu_8a14c587_1914124cuda3std3__443_GLOBAL__N__2d25f6d6_4_k_cu_8a14c587_1914126ignoreE - _ZN41_INTERNAL_2d25f6d6_4_k_cu_8a14c587_1914124cuda3std6ranges3__45__cpo5beginE)
_ZN41_INTERNAL_2d25f6d6_4_k_cu_8a14c587_1914124cuda3std6ranges3__45__cpo5beginE:
	.zero		1
	.type		_ZN41_INTERNAL_2d25f6d6_4_k_cu_8a14c587_1914124cuda3std3__443_GLOBAL__N__2d25f6d6_4_k_cu_8a14c587_1914126ignoreE,@object
	.size		_ZN41_INTERNAL_2d25f6d6_4_k_cu_8a14c587_1914124cuda3std3__443_GLOBAL__N__2d25f6d6_4_k_cu_8a14c587_1914126ignoreE,(_ZN41_INTERNAL_2d25f6d6_4_k_cu_8a14c587_1914124cuda3std6ranges3__45__cpo4dataE - _ZN41_INTERNAL_2d25f6d6_4_k_cu_8a14c587_1914124cuda3std3__443_GLOBAL__N__2d25f6d6_4_k_cu_8a14c587_1914126ignoreE)
_ZN41_INTERNAL_2d25f6d6_4_k_cu_8a14c587_1914124cuda3std3__443_GLOBAL__N__2d25f6d6_4_k_cu_8a14c587_1914126ignoreE:
	.zero		1
	.type		_ZN41_INTERNAL_2d25f6d6_4_k_cu_8a14c587_1914124cuda3std6ranges3__45__cpo4dataE,@object
	.size		_ZN41_INTERNAL_2d25f6d6_4_k_cu_8a14c587_1914124cuda3std6ranges3__45__cpo4dataE,(_ZN41_INTERNAL_2d25f6d6_4_k_cu_8a14c587_1914126thrust24THRUST_300001_SM_1000_NS12placeholders2_7E - _ZN41_INTERNAL_2d25f6d6_4_k_cu_8a14c587_1914124cuda3std6ranges3__45__cpo4dataE)
_ZN41_INTERNAL_2d25f6d6_4_k_cu_8a14c587_1914124cuda3std6ranges3__45__cpo4dataE:
	.zero		1
	.type		_ZN41_INTERNAL_2d25f6d6_4_k_cu_8a14c587_1914126thrust24THRUST_300001_SM_1000_NS12placeholders2_7E,@object
	.size		_ZN41_INTERNAL_2d25f6d6_4_k_cu_8a14c587_1914126thrust24THRUST_300001_SM_1000_NS12placeholders2_7E,(_ZN41_INTERNAL_2d25f6d6_4_k_cu_8a14c587_1914124cuda3std3__45__cpo6rbeginE - _ZN41_INTERNAL_2d25f6d6_4_k_cu_8a14c587_1914126thrust24THRUST_300001_SM_1000_NS12placeholders2_7E)
_ZN41_INTERNAL_2d25f6d6_4_k_cu_8a14c587_1914126thrust24THRUST_300001_SM_1000_NS12placeholders2_7E:
	.zero		1
	.type		_ZN41_INTERNAL_2d25f6d6_4_k_cu_8a14c587_1914124cuda3std3__45__cpo6rbeginE,@object
	.size		_ZN41_INTERNAL_2d25f6d6_4_k_cu_8a14c587_1914124cuda3std3__45__cpo6rbeginE,(_ZN41_INTERNAL_2d25f6d6_4_k_cu_8a14c587_1914124cuda3std6ranges3__45__cpo7advanceE - _ZN41_INTERNAL_2d25f6d6_4_k_cu_8a14c587_1914124cuda3std3__45__cpo6rbeginE)
_ZN41_INTERNAL_2d25f6d6_4_k_cu_8a14c587_1914124cuda3std3__45__cpo6rbeginE:
	.zero		1
	.type		_ZN41_INTERNAL_2d25f6d6_4_k_cu_8a14c587_1914124cuda3std6ranges3__45__cpo7advanceE,@object
	.size		_ZN41_INTERNAL_2d25f6d6_4_k_cu_8a14c587_1914124cuda3std6ranges3__45__cpo7advanceE,(_ZN41_INTERNAL_2d25f6d6_4_k_cu_8a14c587_1914124cuda3std3__47nulloptE - _ZN41_INTERNAL_2d25f6d6_4_k_cu_8a14c587_1914124cuda3std6ranges3__45__cpo7advanceE)
_ZN41_INTERNAL_2d25f6d6_4_k_cu_8a14c587_1914124cuda3std6ranges3__45__cpo7advanceE:
	.zero		1
	.type		_ZN41_INTERNAL_2d25f6d6_4_k_cu_8a14c587_1914124cuda3std3__47nulloptE,@object
	.size		_ZN41_INTERNAL_2d25f6d6_4_k_cu_8a14c587_1914124cuda3std3__47nulloptE,(_ZN41_INTERNAL_2d25f6d6_4_k_cu_8a14c587_1914124cuda3std6ranges3__45__cpo8distanceE - _ZN41_INTERNAL_2d25f6d6_4_k_cu_8a14c587_1914124cuda3std3__47nulloptE)
_ZN41_INTERNAL_2d25f6d6_4_k_cu_8a14c587_1914124cuda3std3__47nulloptE:
	.zero		1
	.type		_ZN41_INTERNAL_2d25f6d6_4_k_cu_8a14c587_1914124cuda3std6ranges3__45__cpo8distanceE,@object
	.size		_ZN41_INTERNAL_2d25f6d6_4_k_cu_8a14c587_1914124cuda3std6ranges3__45__cpo8distanceE,(_ZN41_INTERNAL_2d25f6d6_4_k_cu_8a14c587_1914126thrust24THRUST_300001_SM_1000_NS12placeholders2_6E - _ZN41_INTERNAL_2d25f6d6_4_k_cu_8a14c587_1914124cuda3std6ranges3__45__cpo8distanceE)
_ZN41_INTERNAL_2d25f6d6_4_k_cu_8a14c587_1914124cuda3std6ranges3__45__cpo8distanceE:
	.zero		1
	.type		_ZN41_INTERNAL_2d25f6d6_4_k_cu_8a14c587_1914126thrust24THRUST_300001_SM_1000_NS12placeholders2_6E,@object
	.size		_ZN41_INTERNAL_2d25f6d6_4_k_cu_8a14c587_1914126thrust24THRUST_300001_SM_1000_NS12placeholders2_6E,(_ZN41_INTERNAL_2d25f6d6_4_k_cu_8a14c587_1914124cuda3std3__45__cpo4cendE - _ZN41_INTERNAL_2d25f6d6_4_k_cu_8a14c587_1914126thrust24THRUST_300001_SM_1000_NS12placeholders2_6E)
_ZN41_INTERNAL_2d25f6d6_4_k_cu_8a14c587_1914126thrust24THRUST_300001_SM_1000_NS12placeholders2_6E:
	.zero		1
	.type		_ZN41_INTERNAL_2d25f6d6_4_k_cu_8a14c587_1914124cuda3std3__45__cpo4cendE,@object
	.size		_ZN41_INTERNAL_2d25f6d6_4_k_cu_8a14c587_1914124cuda3std3__45__cpo4cendE,(_ZN41_INTERNAL_2d25f6d6_4_k_cu_8a14c587_1914124cuda3std6ranges3__45__cpo4cendE - _ZN41_INTERNAL_2d25f6d6_4_k_cu_8a14c587_1914124cuda3std3__45__cpo4cendE)
_ZN41_INTERNAL_2d25f6d6_4_k_cu_8a14c587_1914124cuda3std3__45__cpo4cendE:
	.zero		1
	.type		_ZN41_INTERNAL_2d25f6d6_4_k_cu_8a14c587_1914124cuda3std6ranges3__45__cpo4cendE,@object
	.size		_ZN41_INTERNAL_2d25f6d6_4_k_cu_8a14c587_1914124cuda3std6ranges3__45__cpo4cendE,(_ZN41_INTERNAL_2d25f6d6_4_k_cu_8a14c587_1914124cuda3std3__420unreachable_sentinelE - _ZN41_INTERNAL_2d25f6d6_4_k_cu_8a14c587_1914124cuda3std6ranges3__45__cpo4cendE)
_ZN41_INTERNAL_2d25f6d6_4_k_cu_8a14c587_1914124cuda3std6ranges3__45__cpo4cendE:
	.zero		1
	.type		_ZN41_INTERNAL_2d25f6d6_4_k_cu_8a14c587_1914124cuda3std3__420unreachable_sentinelE,@object
	.size		_ZN41_INTERNAL_2d25f6d6_4_k_cu_8a14c587_1914124cuda3std3__420unreachable_sentinelE,(_ZN41_INTERNAL_2d25f6d6_4_k_cu_8a14c587_1914124cuda3std6ranges3__45__cpo5ssizeE - _ZN41_INTERNAL_2d25f6d6_4_k_cu_8a14c587_1914124cuda3std3__420unreachable_sentinelE)
_ZN41_INTERNAL_2d25f6d6_4_k_cu_8a14c587_1914124cuda3std3__420unreachable_sentinelE:
	.zero		1
	.type		_ZN41_INTERNAL_2d25f6d6_4_k_cu_8a14c587_1914124cuda3std6ranges3__45__cpo5ssizeE,@object
	.size		_ZN41_INTERNAL_2d25f6d6_4_k_cu_8a14c587_1914124cuda3std6ranges3__45__cpo5ssizeE,(_ZN41_INTERNAL_2d25f6d6_4_k_cu_8a14c587_1914126thrust24THRUST_300001_SM_1000_NS12placeholders3_10E - _ZN41_INTERNAL_2d25f6d6_4_k_cu_8a14c587_1914124cuda3std6ranges3__45__cpo5ssizeE)
_ZN41_INTERNAL_2d25f6d6_4_k_cu_8a14c587_1914124cuda3std6ranges3__45__cpo5ssizeE:
	.zero		1
	.type		_ZN41_INTERNAL_2d25f6d6_4_k_cu_8a14c587_1914126thrust24THRUST_300001_SM_1000_NS12placeholders3_10E,@object
	.size		_ZN41_INTERNAL_2d25f6d6_4_k_cu_8a14c587_1914126thrust24THRUST_300001_SM_1000_NS12placeholders3_10E,(_ZN41_INTERNAL_2d25f6d6_4_k_cu_8a14c587_1914124cuda3std3__45__cpo5crendE - _ZN41_INTERNAL_2d25f6d6_4_k_cu_8a14c587_1914126thrust24THRUST_300001_SM_1000_NS12placeholders3_10E)
_ZN41_INTERNAL_2d25f6d6_4_k_cu_8a14c587_1914126thrust24THRUST_300001_SM_1000_NS12placeholders3_10E:
	.zero		1
	.type		_ZN41_INTERNAL_2d25f6d6_4_k_cu_8a14c587_1914124cuda3std3__45__cpo5crendE,@object
	.size		_ZN41_INTERNAL_2d25f6d6_4_k_cu_8a14c587_1914124cuda3std3__45__cpo5crendE,(_ZN41_INTERNAL_2d25f6d6_4_k_cu_8a14c587_1914124cuda3std6ranges3__45__cpo4prevE - _ZN41_INTERNAL_2d25f6d6_4_k_cu_8a14c587_1914124cuda3std3__45__cpo5crendE)
_ZN41_INTERNAL_2d25f6d6_4_k_cu_8a14c587_1914124cuda3std3__45__cpo5crendE:
	.zero		1
	.type		_ZN41_INTERNAL_2d25f6d6_4_k_cu_8a14c587_1914124cuda3std6ranges3__45__cpo4prevE,@object
	.size		_ZN41_INTERNAL_2d25f6d6_4_k_cu_8a14c587_1914124cuda3std6ranges3__45__cpo4prevE,(_ZN41_INTERNAL_2d25f6d6_4_k_cu_8a14c587_1914124cuda3std6ranges3__45__cpo9iter_moveE - _ZN41_INTERNAL_2d25f6d6_4_k_cu_8a14c587_1914124cuda3std6ranges3__45__cpo4prevE)
_ZN41_INTERNAL_2d25f6d6_4_k_cu_8a14c587_1914124cuda3std6ranges3__45__cpo4prevE:
	.zero		1
	.type		_ZN41_INTERNAL_2d25f6d6_4_k_cu_8a14c587_1914124cuda3std6ranges3__45__cpo9iter_moveE,@object
	.size		_ZN41_INTERNAL_2d25f6d6_4_k_cu_8a14c587_1914124cuda3std6ranges3__45__cpo9iter_moveE,(_ZN41_INTERNAL_2d25f6d6_4_k_cu_8a14c587_1914126thrust24THRUST_300001_SM_1000_NS12placeholders2_2E - _ZN41_INTERNAL_2d25f6d6_4_k_cu_8a14c587_1914124cuda3std6ranges3__45__cpo9iter_moveE)
_ZN41_INTERNAL_2d25f6d6_4_k_cu_8a14c587_1914124cuda3std6ranges3__45__cpo9iter_moveE:
	.zero		1
	.type		_ZN41_INTERNAL_2d25f6d6_4_k_cu_8a14c587_1914126thrust24THRUST_300001_SM_1000_NS12placeholders2_2E,@object
	.size		_ZN41_INTERNAL_2d25f6d6_4_k_cu_8a14c587_1914126thrust24THRUST_300001_SM_1000_NS12placeholders2_2E,(_ZN41_INTERNAL_2d25f6d6_4_k_cu_8a14c587_1914126thrust24THRUST_300001_SM_1000_NS12placeholders2_4E - _ZN41_INTERNAL_2d25f6d6_4_k_cu_8a14c587_1914126thrust24THRUST_300001_SM_1000_NS12placeholders2_2E)
_ZN41_INTERNAL_2d25f6d6_4_k_cu_8a14c587_1914126thrust24THRUST_300001_SM_1000_NS12placeholders2_2E:
	.zero		1
	.type		_ZN41_INTERNAL_2d25f6d6_4_k_cu_8a14c587_1914126thrust24THRUST_300001_SM_1000_NS12placeholders2_4E,@object
	.size		_ZN41_INTERNAL_2d25f6d6_4_k_cu_8a14c587_1914126thrust24THRUST_300001_SM_1000_NS12placeholders2_4E,(_ZN41_INTERNAL_2d25f6d6_4_k_cu_8a14c587_1914124cuda3std3__45__cpo3endE - _ZN41_INTERNAL_2d25f6d6_4_k_cu_8a14c587_1914126thrust24THRUST_300001_SM_1000_NS12placeholders2_4E)
_ZN41_INTERNAL_2d25f6d6_4_k_cu_8a14c587_1914126thrust24THRUST_300001_SM_1000_NS12placeholders2_4E:
	.zero		1
	.type		_ZN41_INTERNAL_2d25f6d6_4_k_cu_8a14c587_1914124cuda3std3__45__cpo3endE,@object
	.size		_ZN41_INTERNAL_2d25f6d6_4_k_cu_8a14c587_1914124cuda3std3__45__cpo3endE,(_ZN41_INTERNAL_2d25f6d6_4_k_cu_8a14c587_1914124cuda3std6ranges3__45__cpo3endE - _ZN41_INTERNAL_2d25f6d6_4_k_cu_8a14c587_1914124cuda3std3__45__cpo3endE)
_ZN41_INTERNAL_2d25f6d6_4_k_cu_8a14c587_1914124cuda3std3__45__cpo3endE:
	.zero		1
	.type		_ZN41_INTERNAL_2d25f6d6_4_k_cu_8a14c587_1914124cuda3std6ranges3__45__cpo3endE,@object
	.size		_ZN41_INTERNAL_2d25f6d6_4_k_cu_8a14c587_1914124cuda3std6ranges3__45__cpo3endE,(_ZN41_INTERNAL_2d25f6d6_4_k_cu_8a14c587_1914124cuda3std3__419piecewise_constructE - _ZN41_INTERNAL_2d25f6d6_4_k_cu_8a14c587_1914124cuda3std6ranges3__45__cpo3endE)
_ZN41_INTERNAL_2d25f6d6_4_k_cu_8a14c587_1914124cuda3std6ranges3__45__cpo3endE:
	.zero		1
	.type		_ZN41_INTERNAL_2d25f6d6_4_k_cu_8a14c587_1914124cuda3std3__419piecewise_constructE,@object
	.size		_ZN41_INTERNAL_2d25f6d6_4_k_cu_8a14c587_1914124cuda3std3__419piecewise_constructE,(_ZN41_INTERNAL_2d25f6d6_4_k_cu_8a14c587_1914124cuda3std6ranges3__45__cpo5cdataE - _ZN41_INTERNAL_2d25f6d6_4_k_cu_8a14c587_1914124cuda3std3__419piecewise_constructE)
_ZN41_INTERNAL_2d25f6d6_4_k_cu_8a14c587_1914124cuda3std3__419piecewise_constructE:
	.zero		1
	.type		_ZN41_INTERNAL_2d25f6d6_4_k_cu_8a14c587_1914124cuda3std6ranges3__45__cpo5cdataE,@object
	.size		_ZN41_INTERNAL_2d25f6d6_4_k_cu_8a14c587_1914124cuda3std6ranges3__45__cpo5cdataE,(_ZN41_INTERNAL_2d25f6d6_4_k_cu_8a14c587_1914126thrust24THRUST_300001_SM_1000_NS12placeholders2_8E - _ZN41_INTERNAL_2d25f6d6_4_k_cu_8a14c587_1914124cuda3std6ranges3__45__cpo5cdataE)
_ZN41_INTERNAL_2d25f6d6_4_k_cu_8a14c587_1914124cuda3std6ranges3__45__cpo5cdataE:
	.zero		1
	.type		_ZN41_INTERNAL_2d25f6d6_4_k_cu_8a14c587_1914126thrust24THRUST_300001_SM_1000_NS12placeholders2_8E,@object
	.size		_ZN41_INTERNAL_2d25f6d6_4_k_cu_8a14c587_1914126thrust24THRUST_300001_SM_1000_NS12placeholders2_8E,(_ZN41_INTERNAL_2d25f6d6_4_k_cu_8a14c587_1914124cuda3std3__45__cpo4rendE - _ZN41_INTERNAL_2d25f6d6_4_k_cu_8a14c587_1914126thrust24THRUST_300001_SM_1000_NS12placeholders2_8E)
_ZN41_INTERNAL_2d25f6d6_4_k_cu_8a14c587_1914126thrust24THRUST_300001_SM_1000_NS12placeholders2_8E:
	.zero		1
	.type		_ZN41_INTERNAL_2d25f6d6_4_k_cu_8a14c587_1914124cuda3std3__45__cpo4rendE,@object
	.size		_ZN41_INTERNAL_2d25f6d6_4_k_cu_8a14c587_1914124cuda3std3__45__cpo4rendE,(_ZN41_INTERNAL_2d25f6d6_4_k_cu_8a14c587_1914124cuda3std6ranges3__45__cpo9iter_swapE - _ZN41_INTERNAL_2d25f6d6_4_k_cu_8a14c587_1914124cuda3std3__45__cpo4rendE)
_ZN41_INTERNAL_2d25f6d6_4_k_cu_8a14c587_1914124cuda3std3__45__cpo4rendE:
	.zero		1
	.type		_ZN41_INTERNAL_2d25f6d6_4_k_cu_8a14c587_1914124cuda3std6ranges3__45__cpo9iter_swapE,@object
	.size		_ZN41_INTERNAL_2d25f6d6_4_k_cu_8a14c587_1914124cuda3std6ranges3__45__cpo9iter_swapE,(_ZN41_INTERNAL_2d25f6d6_4_k_cu_8a14c587_1914124cuda3std3__48unexpectE - _ZN41_INTERNAL_2d25f6d6_4_k_cu_8a14c587_1914124cuda3std6ranges3__45__cpo9iter_swapE)
_ZN41_INTERNAL_2d25f6d6_4_k_cu_8a14c587_1914124cuda3std6ranges3__45__cpo9iter_swapE:
	.zero		1
	.type		_ZN41_INTERNAL_2d25f6d6_4_k_cu_8a14c587_1914124cuda3std3__48unexpectE,@object
	.size		_ZN41_INTERNAL_2d25f6d6_4_k_cu_8a14c587_1914124cuda3std3__48unexpectE,(_ZN41_INTERNAL_2d25f6d6_4_k_cu_8a14c587_1914126thrust24THRUST_300001_SM_1000_NS6system6detail10sequential3seqE - _ZN41_INTERNAL_2d25f6d6_4_k_cu_8a14c587_1914124cuda3std3__48unexpectE)
_ZN41_INTERNAL_2d25f6d6_4_k_cu_8a14c587_1914124cuda3std3__48unexpectE:
	.zero		1
	.type		_ZN41_INTERNAL_2d25f6d6_4_k_cu_8a14c587_1914126thrust24THRUST_300001_SM_1000_NS6system6detail10sequential3seqE,@object
	.size		_ZN41_INTERNAL_2d25f6d6_4_k_cu_8a14c587_1914126thrust24THRUST_300001_SM_1000_NS6system6detail10sequential3seqE,(.L_29 - _ZN41_INTERNAL_2d25f6d6_4_k_cu_8a14c587_1914126thrust24THRUST_300001_SM_1000_NS6system6detail10sequential3seqE)
_ZN41_INTERNAL_2d25f6d6_4_k_cu_8a14c587_1914126thrust24THRUST_300001_SM_1000_NS6system6detail10sequential3seqE:
	.zero		1
.L_29:


//--------------------- .nv.constant0._ZN3cub18CUB_300001_SM_10006detail11EmptyKernelIvEEvv --------------------------
	.section	.nv.constant0._ZN3cub18CUB_300001_SM_10006detail11EmptyKernelIvEEvv,"a",@progbits
	.sectionflags	@""
	.align	4
.nv.constant0._ZN3cub18CUB_300001_SM_10006detail11EmptyKernelIvEEvv:
	.zero		896


//--------------------- SYMBOLS --------------------------

	.type		.nv.reservedSmem.offset0,@object
	.size		.nv.reservedSmem.offset0,0x4
